	.headerflags	@"EF_CUDA_TEXMODE_UNIFIED EF_CUDA_64BIT_ADDRESS EF_CUDA_ACCELERATORS EF_CUDA_SM90 EF_CUDA_VIRTUAL_SM(EF_CUDA_SM90)"
	.elftype	@"ET_EXEC"


//--------------------- .nv.info                  --------------------------
	.section	.nv.info,"",@"SHT_CUDA_INFO"
	.align	4


	//----- nvinfo : EIATTR_REGCOUNT
	.align		4
        /*0000*/ 	.byte	0x04, 0x2f
        /*0002*/ 	.short	(.L_3 - .L_2)
	.align		4
.L_2:
        /*0004*/ 	.word	index@(triton_poi_fused__native_batch_norm_legit_no_training_relu_42)
        /*0008*/ 	.word	0x0000001d


	//----- nvinfo : EIATTR_MIN_STACK_SIZE
	.align		4
.L_3:
        /*000c*/ 	.byte	0x04, 0x12
        /*000e*/ 	.short	(.L_5 - .L_4)
	.align		4
.L_4:
        /*0010*/ 	.word	index@(triton_poi_fused__native_batch_norm_legit_no_training_relu_42)
        /*0014*/ 	.word	0x00000000


	//----- nvinfo : EIATTR_FRAME_SIZE
	.align		4
.L_5:
        /*0018*/ 	.byte	0x04, 0x11
        /*001a*/ 	.short	(.L_7 - .L_6)
	.align		4
.L_6:
        /*001c*/ 	.word	index@(triton_poi_fused__native_batch_norm_legit_no_training_relu_42)
        /*0020*/ 	.word	0x00000000


	//----- nvinfo : EIATTR_MIN_STACK_SIZE
	.align		4
.L_7:
        /*0024*/ 	.byte	0x04, 0x12
        /*0026*/ 	.short	(.L_9 - .L_8)
	.align		4
.L_8:
        /*0028*/ 	.word	index@(triton_poi_fused__native_batch_norm_legit_no_training_relu_42)
        /*002c*/ 	.word	0x00000000
.L_9:


//--------------------- .nv.info.triton_poi_fused__native_batch_norm_legit_no_training_relu_42 --------------------------
	.section	.nv.info.triton_poi_fused__native_batch_norm_legit_no_training_relu_42,"",@"SHT_CUDA_INFO"
	.sectionflags	@""
	.align	4


	//----- nvinfo : EIATTR_CUDA_API_VERSION
	.align		4
        /*0000*/ 	.byte	0x04, 0x37
        /*0002*/ 	.short	(.L_11 - .L_10)
.L_10:
        /*0004*/ 	.word	0x0000007c


	//----- nvinfo : EIATTR_KPARAM_INFO
	.align		4
.L_11:
        /*0008*/ 	.byte	0x04, 0x17
        /*000a*/ 	.short	(.L_13 - .L_12)
.L_12:
        /*000c*/ 	.word	0x00000000
        /*0010*/ 	.short	0x0006
        /*0012*/ 	.short	0x0030
        /*0014*/ 	.byte	0x00, 0xf0, 0x11, 0x00


	//----- nvinfo : EIATTR_KPARAM_INFO
	.align		4
.L_13:
        /*0018*/ 	.byte	0x04, 0x17
        /*001a*/ 	.short	(.L_15 - .L_14)
.L_14:
        /*001c*/ 	.word	0x00000000
        /*0020*/ 	.short	0x0005
        /*0022*/ 	.short	0x0028
        /*0024*/ 	.byte	0x00, 0xf4, 0x21, 0x00


	//----- nvinfo : EIATTR_KPARAM_INFO
	.align		4
.L_15:
        /*0028*/ 	.byte	0x04, 0x17
        /*002a*/ 	.short	(.L_17 - .L_16)
.L_16:
        /*002c*/ 	.word	0x00000000
        /*0030*/ 	.short	0x0004
        /*0032*/ 	.short	0x0020
        /*0034*/ 	.byte	0x00, 0xf4, 0x21, 0x00


	//----- nvinfo : EIATTR_KPARAM_INFO
	.align		4
.L_17:
        /*0038*/ 	.byte	0x04, 0x17
        /*003a*/ 	.short	(.L_19 - .L_18)
.L_18:
        /*003c*/ 	.word	0x00000000
        /*0040*/ 	.short	0x0003
        /*0042*/ 	.short	0x0018
        /*0044*/ 	.byte	0x00, 0xf4, 0x21, 0x00


	//----- nvinfo : EIATTR_KPARAM_INFO
	.align		4
.L_19:
        /*0048*/ 	.byte	0x04, 0x17
        /*004a*/ 	.short	(.L_21 - .L_20)
.L_20:
        /*004c*/ 	.word	0x00000000
        /*0050*/ 	.short	0x0002
        /*0052*/ 	.short	0x0010
        /*0054*/ 	.byte	0x00, 0xf4, 0x21, 0x00


	//----- nvinfo : EIATTR_KPARAM_INFO
	.align		4
.L_21:
        /*0058*/ 	.byte	0x04, 0x17
        /*005a*/ 	.short	(.L_23 - .L_22)
.L_22:
        /*005c*/ 	.word	0x00000000
        /*0060*/ 	.short	0x0001
        /*0062*/ 	.short	0x0008
        /*0064*/ 	.byte	0x00, 0xf4, 0x21, 0x00


	//----- nvinfo : EIATTR_KPARAM_INFO
	.align		4
.L_23:
        /*0068*/ 	.byte	0x04, 0x17
        /*006a*/ 	.short	(.L_25 - .L_24)
.L_24:
        /*006c*/ 	.word	0x00000000
        /*0070*/ 	.short	0x0000
        /*0072*/ 	.short	0x0000
        /*0074*/ 	.byte	0x00, 0xf4, 0x21, 0x00


	//----- nvinfo : EIATTR_SPARSE_MMA_MASK
	.align		4
.L_25:
        /*0078*/ 	.byte	0x03, 0x50
        /*007a*/ 	.short	0x0000


	//----- nvinfo : EIATTR_MAXREG_COUNT
	.align		4
        /*007c*/ 	.byte	0x03, 0x1b
        /*007e*/ 	.short	0x00ff


	//----- nvinfo : EIATTR_EXIT_INSTR_OFFSETS
	.align		4
        /*0080*/ 	.byte	0x04, 0x1c
        /*0082*/ 	.short	(.L_27 - .L_26)


	//   ....[0]....
.L_26:
        /*0084*/ 	.word	0x000005b0


	//----- nvinfo : EIATTR_REQNTID
	.align		4
.L_27:
        /*0088*/ 	.byte	0x04, 0x10
        /*008a*/ 	.short	(.L_29 - .L_28)
.L_28:
        /*008c*/ 	.word	0x00000080
        /*0090*/ 	.word	0x00000001
        /*0094*/ 	.word	0x00000001


	//----- nvinfo : EIATTR_CBANK_PARAM_SIZE
	.align		4
.L_29:
        /*0098*/ 	.byte	0x03, 0x19
        /*009a*/ 	.short	0x0034


	//----- nvinfo : EIATTR_PARAM_CBANK
	.align		4
        /*009c*/ 	.byte	0x04, 0x0a
        /*009e*/ 	.short	(.L_31 - .L_30)
	.align		4
.L_30:
        /*00a0*/ 	.word	index@(.nv.constant0.triton_poi_fused__native_batch_norm_legit_no_training_relu_42)
        /*00a4*/ 	.short	0x0210
        /*00a6*/ 	.short	0x0034


	//----- nvinfo : EIATTR_SW_WAR
	.align		4
.L_31:
        /*00a8*/ 	.byte	0x04, 0x36
        /*00aa*/ 	.short	(.L_33 - .L_32)
.L_32:
        /*00ac*/ 	.word	0x00000008
.L_33:


//--------------------- .nv.callgraph             --------------------------
	.section	.nv.callgraph,"",@"SHT_CUDA_CALLGRAPH"
	.align	4
	.sectionentsize	8
	.align		4
        /*0000*/ 	.word	0x00000000
	.align		4
        /*0004*/ 	.word	0xffffffff
	.align		4
        /*0008*/ 	.word	0x00000000
	.align		4
        /*000c*/ 	.word	0xfffffffe
	.align		4
        /*0010*/ 	.word	0x00000000
	.align		4
        /*0014*/ 	.word	0xfffffffd
	.align		4
        /*0018*/ 	.word	0x00000000
	.align		4
        /*001c*/ 	.word	0xfffffffc


//--------------------- .nv.constant4             --------------------------
	.section	.nv.constant4,"a",@progbits
	.align	8
	.align		8
.nv.constant4:
        /*0000*/ 	.dword	_$_str
	.align		8
        /*0008*/ 	.dword	_$_str_$_2


//--------------------- .text.triton_poi_fused__native_batch_norm_legit_no_training_relu_42 --------------------------
	.section	.text.triton_poi_fused__native_batch_norm_legit_no_training_relu_42,"ax",@progbits
	.align	128
        .global         triton_poi_fused__native_batch_norm_legit_no_training_relu_42
        .type           triton_poi_fused__native_batch_norm_legit_no_training_relu_42,@function
        .size           triton_poi_fused__native_batch_norm_legit_no_training_relu_42,(.L_x_1 - triton_poi_fused__native_batch_norm_legit_no_training_relu_42)
        .other          triton_poi_fused__native_batch_norm_legit_no_training_relu_42,@"STO_CUDA_ENTRY STV_DEFAULT"
triton_poi_fused__native_batch_norm_legit_no_training_relu_42:
.text.triton_poi_fused__native_batch_norm_legit_no_training_relu_42:
[----:B------:R-:W-:Y:S01]  /*0000*/  LDC R1, c[0x0][0x28] ;  /* 0x00000a00ff017b82 */ /* 0x000fe20000000800 */
[----:B------:R-:W1:Y:S07]  /*0010*/  S2R R0, SR_TID.X ;  /* 0x0000000000007919 */ /* 0x000e6e0000002100 */
[----:B------:R-:W2:Y:S01]  /*0020*/  LDC.64 R20, c[0x0][0x220] ;  /* 0x00008800ff147b82 */ /* 0x000ea20000000a00 */
[----:B------:R-:W-:Y:S01]  /*0030*/  ULDC.64 UR4, c[0x0][0x208] ;  /* 0x0000820000047ab9 */ /* 0x000fe20000000a00 */
[----:B------:R-:W3:Y:S06]  /*0040*/  S2R R5, SR_CTAID.X ;  /* 0x0000000000057919 */ /* 0x000eec0000002500 */
[----:B------:R-:W4:Y:S08]  /*0050*/  LDC.64 R12, c[0x0][0x210] ;  /* 0x00008400ff0c7b82 */ /* 0x000f300000000a00 */
[----:B------:R-:W5:Y:S08]  /*0060*/  LDC.64 R16, c[0x0][0x218] ;  /* 0x00008600ff107b82 */ /* 0x000f700000000a00 */
[----:B------:R-:W5:Y:S01]  /*0070*/  LDC.64 R8, c[0x0][0x228] ;  /* 0x00008a00ff087b82 */ /* 0x000f620000000a00 */
[----:B-1----:R-:W-:-:S02]  /*0080*/  SHF.L.U32 R0, R0, 0x2, RZ ;  /* 0x0000000200007819 */ /* 0x002fc400000006ff */
[----:B---3--:R-:W-:Y:S02]  /*0090*/  SHF.R.S32.HI R3, RZ, 0x16, R5 ;  /* 0x00000016ff037819 */ /* 0x008fe40000011405 */
[----:B------:R-:W-:Y:S02]  /*00a0*/  LOP3.LUT R0, R0, 0x1fc, RZ, 0xc0, !PT ;  /* 0x000001fc00007812 */ /* 0x000fe400078ec0ff */
[----:B------:R-:W-:Y:S02]  /*00b0*/  SGXT R3, R3, 0x1 ;  /* 0x000000010303781a */ /* 0x000fe40000000200 */
[----:B------:R-:W-:Y:S02]  /*00c0*/  LEA R0, R5, R0, 0x9 ;  /* 0x0000000005007211 */ /* 0x000fe400078e48ff */
[----:B------:R-:W1:Y:S02]  /*00d0*/  LDC.64 R4, c[0x0][0x230] ;  /* 0x00008c00ff047b82 */ /* 0x000e640000000a00 */
[----:B------:R-:W-:-:S04]  /*00e0*/  LEA.HI R3, R3, R0, RZ, 0x6 ;  /* 0x0000000003037211 */ /* 0x000fc800078f30ff */
[----:B------:R-:W-:-:S04]  /*00f0*/  LOP3.LUT R3, R3, 0xffffffc0, RZ, 0xc0, !PT ;  /* 0xffffffc003037812 */ /* 0x000fc800078ec0ff */
[----:B------:R-:W-:-:S05]  /*0100*/  IADD3 R2, R0, -R3, RZ ;  /* 0x8000000300027210 */ /* 0x000fca0007ffe0ff */
[----:B--2---:R-:W-:-:S06]  /*0110*/  IMAD.WIDE R20, R2, 0x4, R20 ;  /* 0x0000000402147825 */ /* 0x004fcc00078e0214 */
[----:B------:R-:W2:Y:S01]  /*0120*/  LDG.E.EL.128 R20, desc[UR4][R20.64] ;  /* 0x0000000414147981 */ /* 0x000ea2000c2e1d00 */
[----:B----4-:R-:W-:-:S04]  /*0130*/  IMAD.WIDE R12, R0, 0x4, R12 ;  /* 0x00000004000c7825 */ /* 0x010fc800078e020c */
[C---:B-----5:R-:W-:Y:S02]  /*0140*/  IMAD.WIDE R16, R2.reuse, 0x4, R16 ;  /* 0x0000000402107825 */ /* 0x060fe400078e0210 */
[----:B------:R-:W3:Y:S04]  /*0150*/  LDG.E.128 R12, desc[UR4][R12.64] ;  /* 0x000000040c0c7981 */ /* 0x000ee8000c1e1d00 */
[----:B------:R-:W3:Y:S01]  /*0160*/  LDG.E.EL.128 R16, desc[UR4][R16.64] ;  /* 0x0000000410107981 */ /* 0x000ee2000c2e1d00 */
[----:B0-----:R-:W-:-:S04]  /*0170*/  IMAD.WIDE R8, R2, 0x4, R8 ;  /* 0x0000000402087825 */ /* 0x001fc800078e0208 */
[----:B-1----:R-:W-:Y:S02]  /*0180*/  IMAD.WIDE R4, R2, 0x4, R4 ;  /* 0x0000000402047825 */ /* 0x002fe400078e0204 */
[----:B------:R-:W4:Y:S04]  /*0190*/  LDG.E.EL.128 R8, desc[UR4][R8.64] ;  /* 0x0000000408087981 */ /* 0x000f28000c2e1d00 */
[----:B------:R-:W4:Y:S01]  /*01a0*/  LDG.E.EL.128 R4, desc[UR4][R4.64] ;  /* 0x0000000404047981 */ /* 0x000f22000c2e1d00 */
[----:B--2---:R-:W-:Y:S01]  /*01b0*/  FADD R22, R22, 9.9999997473787516356e-06 ;  /* 0x3727c5ac16167421 */ /* 0x004fe20000000000 */
[----:B------:R-:W-:Y:S01]  /*01c0*/  FADD R23, R23, 9.9999997473787516356e-06 ;  /* 0x3727c5ac17177421 */ /* 0x000fe20000000000 */
[----:B------:R-:W-:Y:S01]  /*01d0*/  FADD R2, R20, 9.9999997473787516356e-06 ;  /* 0x3727c5ac14027421 */ /* 0x000fe20000000000 */
[----:B------:R-:W-:Y:S01]  /*01e0*/  FADD R21, R21, 9.9999997473787516356e-06 ;  /* 0x3727c5ac15157421 */ /* 0x000fe20000000000 */
[----:B------:R-:W0:Y:S01]  /*01f0*/  MUFU.SQRT R24, R22 ;  /* 0x0000001600187308 */ /* 0x000e220000002000 */
[----:B------:R-:W-:Y:S01]  /*0200*/  HFMA2.MMA R20, -RZ, RZ, 1.625, 0 ;  /* 0x3e800000ff147435 */ /* 0x000fe200000001ff */
[----:B---3--:R-:W-:-:S06]  /*0210*/  FADD R12, R12, -R16 ;  /* 0x800000100c0c7221 */ /* 0x008fcc0000000000 */
[----:B------:R-:W1:Y:S01]  /*0220*/  MUFU.SQRT R23, R23 ;  /* 0x0000001700177308 */ /* 0x000e620000002000 */
[----:B------:R-:W-:Y:S01]  /*0230*/  FADD R13, R13, -R17 ;  /* 0x800000110d0d7221 */ /* 0x000fe20000000000 */
[----:B------:R-:W-:Y:S01]  /*0240*/  FADD R14, R14, -R18 ;  /* 0x800000120e0e7221 */ /* 0x000fe20000000000 */
[----:B------:R-:W-:Y:S01]  /*0250*/  FADD R18, R15, -R19 ;  /* 0x800000130f127221 */ /* 0x000fe20000000000 */
[----:B0-----:R-:W-:-:S04]  /*0260*/  FSETP.GT.AND P6, PT, R24, 8.50705917302346158658e+37, PT ;  /* 0x7e8000001800780b */ /* 0x001fc80003fc4000 */
[----:B------:R0:W2:Y:S01]  /*0270*/  MUFU.SQRT R25, R2 ;  /* 0x0000000200197308 */ /* 0x0000a20000002000 */
[----:B------:R-:W-:Y:S02]  /*0280*/  FSETP.GEU.AND P1, PT, R24, 1.175494350822287508e-38, PT ;  /* 0x008000001800780b */ /* 0x000fe40003f2e000 */
[----:B-1----:R-:W-:-:S05]  /*0290*/  FSETP.GT.AND P5, PT, R23, 8.50705917302346158658e+37, PT ;  /* 0x7e8000001700780b */ /* 0x002fca0003fa4000 */
[----:B------:R1:W3:Y:S01]  /*02a0*/  MUFU.SQRT R26, R21 ;  /* 0x00000015001a7308 */ /* 0x0002e20000002000 */
[----:B------:R-:W-:Y:S01]  /*02b0*/  FSETP.GEU.AND P2, PT, R23, 1.175494350822287508e-38, PT ;  /* 0x008000001700780b */ /* 0x000fe20003f4e000 */
[----:B0-----:R-:W0:Y:S01]  /*02c0*/  LDC.64 R2, c[0x0][0x238] ;  /* 0x00008e00ff027b82 */ /* 0x001e220000000a00 */
[----:B------:R-:W-:Y:S01]  /*02d0*/  FSEL R16, R20, 1, P5 ;  /* 0x3f80000014107808 */ /* 0x000fe20002800000 */
[----:B------:R-:W-:Y:S01]  /*02e0*/  @P6 FMUL R24, R24, 0.25 ;  /* 0x3e80000018186820 */ /* 0x000fe20000400000 */
[----:B--2---:R-:W-:-:S03]  /*02f0*/  FSETP.GT.AND P3, PT, R25, 8.50705917302346158658e+37, PT ;  /* 0x7e8000001900780b */ /* 0x004fc60003f64000 */
[----:B------:R-:W-:Y:S01]  /*0300*/  @!P1 FMUL R24, R24, 16777216 ;  /* 0x4b80000018189820 */ /* 0x000fe20000400000 */
[----:B-1----:R-:W-:Y:S02]  /*0310*/  FSEL R21, R20, 1, P6 ;  /* 0x3f80000014157808 */ /* 0x002fe40003000000 */
[----:B------:R-:W-:Y:S01]  /*0320*/  FSETP.GEU.AND P6, PT, R25, 1.175494350822287508e-38, PT ;  /* 0x008000001900780b */ /* 0x000fe20003fce000 */
[----:B------:R-:W-:Y:S02]  /*0330*/  @P5 FMUL R23, R23, 0.25 ;  /* 0x3e80000017175820 */ /* 0x000fe40000400000 */
[----:B------:R-:W1:Y:S01]  /*0340*/  MUFU.RCP R24, R24 ;  /* 0x0000001800187308 */ /* 0x000e620000001000 */
[C---:B---3--:R-:W-:Y:S01]  /*0350*/  FSETP.GT.AND P4, PT, R26.reuse, 8.50705917302346158658e+37, PT ;  /* 0x7e8000001a00780b */ /* 0x048fe20003f84000 */
[----:B------:R-:W-:Y:S01]  /*0360*/  @!P2 FMUL R23, R23, 16777216 ;  /* 0x4b8000001717a820 */ /* 0x000fe20000400000 */
[----:B------:R-:W-:Y:S01]  /*0370*/  FSETP.GEU.AND P0, PT, R26, 1.175494350822287508e-38, PT ;  /* 0x008000001a00780b */ /* 0x000fe20003f0e000 */
[----:B------:R-:W-:Y:S01]  /*0380*/  @!P2 FMUL R16, R16, 16777216 ;  /* 0x4b8000001010a820 */ /* 0x000fe20000400000 */
[C---:B------:R-:W-:Y:S01]  /*0390*/  FSEL R17, R20.reuse, 1, P4 ;  /* 0x3f80000014117808 */ /* 0x040fe20002000000 */
[----:B------:R-:W-:Y:S01]  /*03a0*/  @P3 FMUL R25, R25, 0.25 ;  /* 0x3e80000019193820 */ /* 0x000fe20000400000 */
[----:B------:R-:W-:Y:S01]  /*03b0*/  FSEL R20, R20, 1, P3 ;  /* 0x3f80000014147808 */ /* 0x000fe20001800000 */
[----:B------:R-:W2:Y:S01]  /*03c0*/  MUFU.RCP R23, R23 ;  /* 0x0000001700177308 */ /* 0x000ea20000001000 */
[----:B------:R-:W-:Y:S01]  /*03d0*/  @!P1 FMUL R21, R21, 16777216 ;  /* 0x4b80000015159820 */ /* 0x000fe20000400000 */
[----:B------:R-:W-:-:S02]  /*03e0*/  @!P6 FMUL R25, R25, 16777216 ;  /* 0x4b8000001919e820 */ /* 0x000fc40000400000 */
[----:B------:R-:W-:Y:S01]  /*03f0*/  @!P6 FMUL R20, R20, 16777216 ;  /* 0x4b8000001414e820 */ /* 0x000fe20000400000 */
[----:B0-----:R-:W-:-:S04]  /*0400*/  IMAD.WIDE R2, R0, 0x4, R2 ;  /* 0x0000000400027825 */ /* 0x001fc800078e0202 */
[----:B------:R-:W-:Y:S01]  /*0410*/  @P4 FMUL R26, R26, 0.25 ;  /* 0x3e8000001a1a4820 */ /* 0x000fe20000400000 */
[----:B-1----:R-:W-:Y:S01]  /*0420*/  FMUL R21, R24, R21 ;  /* 0x0000001518157220 */ /* 0x002fe20000400000 */
[----:B------:R-:W0:Y:S01]  /*0430*/  MUFU.RCP R25, R25 ;  /* 0x0000001900197308 */ /* 0x000e220000001000 */
[----:B------:R-:W-:Y:S01]  /*0440*/  @!P0 FMUL R17, R17, 16777216 ;  /* 0x4b80000011118820 */ /* 0x000fe20000400000 */
[----:B------:R-:W-:Y:S01]  /*0450*/  @!P0 FMUL R26, R26, 16777216 ;  /* 0x4b8000001a1a8820 */ /* 0x000fe20000400000 */
[----:B------:R-:W-:Y:S01]  /*0460*/  FMUL R21, R21, R14 ;  /* 0x0000000e15157220 */ /* 0x000fe20000400000 */
[----:B--2---:R-:W-:-:S04]  /*0470*/  FMUL R23, R23, R16 ;  /* 0x0000001017177220 */ /* 0x004fc80000400000 */
[----:B------:R-:W1:Y:S01]  /*0480*/  MUFU.RCP R22, R26 ;  /* 0x0000001a00167308 */ /* 0x000e620000001000 */
[----:B----4-:R-:W-:Y:S01]  /*0490*/  FFMA R6, R10, R21, R6 ;  /* 0x000000150a067223 */ /* 0x010fe20000000006 */
[----:B------:R-:W-:-:S04]  /*04a0*/  FMUL R18, R23, R18 ;  /* 0x0000001217127220 */ /* 0x000fc80000400000 */
[C---:B------:R-:W-:Y:S01]  /*04b0*/  FSETP.GEU.AND P1, PT, R6.reuse, RZ, PT ;  /* 0x000000ff0600720b */ /* 0x040fe20003f2e000 */
[----:B0-----:R-:W-:Y:S01]  /*04c0*/  FMUL R25, R25, R20 ;  /* 0x0000001419197220 */ /* 0x001fe20000400000 */
[----:B------:R-:W-:Y:S02]  /*04d0*/  FFMA R7, R11, R18, R7 ;  /* 0x000000120b077223 */ /* 0x000fe40000000007 */
[----:B------:R-:W-:Y:S01]  /*04e0*/  SEL R6, R6, RZ, P1 ;  /* 0x000000ff06067207 */ /* 0x000fe20000800000 */
[----:B------:R-:W-:Y:S02]  /*04f0*/  FMUL R25, R25, R12 ;  /* 0x0000000c19197220 */ /* 0x000fe40000400000 */
[C---:B------:R-:W-:Y:S01]  /*0500*/  FSETP.GEU.AND P0, PT, R7.reuse, RZ, PT ;  /* 0x000000ff0700720b */ /* 0x040fe20003f0e000 */
[----:B-1----:R-:W-:Y:S01]  /*0510*/  FMUL R22, R22, R17 ;  /* 0x0000001116167220 */ /* 0x002fe20000400000 */
[----:B------:R-:W-:Y:S02]  /*0520*/  FFMA R4, R8, R25, R4 ;  /* 0x0000001908047223 */ /* 0x000fe40000000004 */
[----:B------:R-:W-:Y:S01]  /*0530*/  SEL R7, R7, RZ, P0 ;  /* 0x000000ff07077207 */ /* 0x000fe20000000000 */
[----:B------:R-:W-:-:S02]  /*0540*/  FMUL R22, R22, R13 ;  /* 0x0000000d16167220 */ /* 0x000fc40000400000 */
[C---:B------:R-:W-:Y:S02]  /*0550*/  FSETP.GEU.AND P3, PT, R4.reuse, RZ, PT ;  /* 0x000000ff0400720b */ /* 0x040fe40003f6e000 */
[----:B------:R-:W-:Y:S02]  /*0560*/  FFMA R5, R9, R22, R5 ;  /* 0x0000001609057223 */ /* 0x000fe40000000005 */
[----:B------:R-:W-:-:S03]  /*0570*/  SEL R4, R4, RZ, P3 ;  /* 0x000000ff04047207 */ /* 0x000fc60001800000 */
[----:B------:R-:W-:-:S04]  /*0580*/  FSETP.GEU.AND P2, PT, R5, RZ, PT ;  /* 0x000000ff0500720b */ /* 0x000fc80003f4e000 */
[----:B------:R-:W-:-:S05]  /*0590*/  SEL R5, R5, RZ, P2 ;  /* 0x000000ff05057207 */ /* 0x000fca0001000000 */
[----:B------:R-:W-:Y:S01]  /*05a0*/  STG.E.128 desc[UR4][R2.64], R4 ;  /* 0x0000000402007986 */ /* 0x000fe2000c101d04 */
[----:B------:R-:W-:Y:S05]  /*05b0*/  EXIT ;  /* 0x000000000000794d */ /* 0x000fea0003800000 */
.L_x_0:
[----:B------:R-:W-:-:S00]  /*05c0*/  BRA `(.L_x_0) ;  /* 0xfffffffc00fc7947 */ /* 0x000fc0000383ffff */
[----:B------:R-:W-:-:S00]  /*05d0*/  NOP ;  /* 0x0000000000007918 */ /* 0x000fc00000000000 */
        /* <DEDUP_REMOVED lines=10> */
.L_x_1:


//--------------------- .nv.global.init           --------------------------
	.section	.nv.global.init,"aw",@progbits
.nv.global.init:
	.type		_$_str,@object
	.size		_$_str,(_$_str_$_2 - _$_str)
_$_str:
        /*0000*/ 	.byte	0x5f, 0x5f, 0x43, 0x55, 0x44, 0x41, 0x5f, 0x46, 0x54, 0x5a, 0x00
	.type		_$_str_$_2,@object
	.size		_$_str_$_2,(.L_1 - _$_str_$_2)
_$_str_$_2:
        /*000b*/ 	.byte	0x5f, 0x5f, 0x43, 0x55, 0x44, 0x41, 0x5f, 0x50, 0x52, 0x45, 0x43, 0x5f, 0x53, 0x51, 0x52, 0x54
        /*001b*/ 	.byte	0x00
.L_1:


//--------------------- .nv.constant0.triton_poi_fused__native_batch_norm_legit_no_training_relu_42 --------------------------
	.section	.nv.constant0.triton_poi_fused__native_batch_norm_legit_no_training_relu_42,"a",@progbits
	.sectionflags	@""
	.align	4
.nv.constant0.triton_poi_fused__native_batch_norm_legit_no_training_relu_42:
	.zero		580
